	.headerflags	@"EF_CUDA_TEXMODE_UNIFIED EF_CUDA_64BIT_ADDRESS EF_CUDA_SM89 EF_CUDA_VIRTUAL_SM(EF_CUDA_SM89)"
	.elftype	@"ET_EXEC"


//--------------------- .nv.info                  --------------------------
	.section	.nv.info,"",@"SHT_CUDA_INFO"
	.align	4


	//----- nvinfo : EIATTR_REGCOUNT
	.align		4
        /*0000*/ 	.byte	0x04, 0x2f
        /*0002*/ 	.short	(.L_1 - .L_0)
	.align		4
.L_0:
        /*0004*/ 	.word	index@(triton_per_fused_add_mul_pow_reciprocal_select_sum_unsqueeze_9)
        /*0008*/ 	.word	0x00000012


	//----- nvinfo : EIATTR_FRAME_SIZE
	.align		4
.L_1:
        /*000c*/ 	.byte	0x04, 0x11
        /*000e*/ 	.short	(.L_3 - .L_2)
	.align		4
.L_2:
        /*0010*/ 	.word	index@(triton_per_fused_add_mul_pow_reciprocal_select_sum_unsqueeze_9)
        /*0014*/ 	.word	0x00000000


	//----- nvinfo : EIATTR_MIN_STACK_SIZE
	.align		4
.L_3:
        /*0018*/ 	.byte	0x04, 0x12
        /*001a*/ 	.short	(.L_5 - .L_4)
	.align		4
.L_4:
        /*001c*/ 	.word	index@(triton_per_fused_add_mul_pow_reciprocal_select_sum_unsqueeze_9)
        /*0020*/ 	.word	0x00000000
.L_5:


//--------------------- .nv.info.triton_per_fused_add_mul_pow_reciprocal_select_sum_unsqueeze_9 --------------------------
	.section	.nv.info.triton_per_fused_add_mul_pow_reciprocal_select_sum_unsqueeze_9,"",@"SHT_CUDA_INFO"
	.sectionflags	@""
	.align	4


	//----- nvinfo : EIATTR_CUDA_API_VERSION
	.align		4
        /*0000*/ 	.byte	0x04, 0x37
        /*0002*/ 	.short	(.L_7 - .L_6)
.L_6:
        /*0004*/ 	.word	0x00000080


	//----- nvinfo : EIATTR_PARAM_CBANK
	.align		4
.L_7:
        /*0008*/ 	.byte	0x04, 0x0a
        /*000a*/ 	.short	(.L_9 - .L_8)
	.align		4
.L_8:
        /*000c*/ 	.word	index@(.nv.constant0.triton_per_fused_add_mul_pow_reciprocal_select_sum_unsqueeze_9)
        /*0010*/ 	.short	0x0160
        /*0012*/ 	.short	0x0028


	//----- nvinfo : EIATTR_CBANK_PARAM_SIZE
	.align		4
.L_9:
        /*0014*/ 	.byte	0x03, 0x19
        /*0016*/ 	.short	0x0028


	//----- nvinfo : EIATTR_KPARAM_INFO
	.align		4
        /*0018*/ 	.byte	0x04, 0x17
        /*001a*/ 	.short	(.L_11 - .L_10)
.L_10:
        /*001c*/ 	.word	0x00000000
        /*0020*/ 	.short	0x0004
        /*0022*/ 	.short	0x0020
        /*0024*/ 	.byte	0x00, 0xf4, 0x21, 0x00


	//----- nvinfo : EIATTR_KPARAM_INFO
	.align		4
.L_11:
        /*0028*/ 	.byte	0x04, 0x17
        /*002a*/ 	.short	(.L_13 - .L_12)
.L_12:
        /*002c*/ 	.word	0x00000000
        /*0030*/ 	.short	0x0003
        /*0032*/ 	.short	0x0018
        /*0034*/ 	.byte	0x00, 0xf0, 0x11, 0x00


	//----- nvinfo : EIATTR_KPARAM_INFO
	.align		4
.L_13:
        /*0038*/ 	.byte	0x04, 0x17
        /*003a*/ 	.short	(.L_15 - .L_14)
.L_14:
        /*003c*/ 	.word	0x00000000
        /*0040*/ 	.short	0x0002
        /*0042*/ 	.short	0x0010
        /*0044*/ 	.byte	0x00, 0xf4, 0x21, 0x00


	//----- nvinfo : EIATTR_KPARAM_INFO
	.align		4
.L_15:
        /*0048*/ 	.byte	0x04, 0x17
        /*004a*/ 	.short	(.L_17 - .L_16)
.L_16:
        /*004c*/ 	.word	0x00000000
        /*0050*/ 	.short	0x0001
        /*0052*/ 	.short	0x0008
        /*0054*/ 	.byte	0x00, 0xf4, 0x21, 0x00


	//----- nvinfo : EIATTR_KPARAM_INFO
	.align		4
.L_17:
        /*0058*/ 	.byte	0x04, 0x17
        /*005a*/ 	.short	(.L_19 - .L_18)
.L_18:
        /*005c*/ 	.word	0x00000000
        /*0060*/ 	.short	0x0000
        /*0062*/ 	.short	0x0000
        /*0064*/ 	.byte	0x00, 0xf4, 0x21, 0x00


	//----- nvinfo : EIATTR_MAXREG_COUNT
	.align		4
.L_19:
        /*0068*/ 	.byte	0x03, 0x1b
        /*006a*/ 	.short	0x00ff


	//----- nvinfo : EIATTR_COOP_GROUP_MASK_REGIDS
	.align		4
        /*006c*/ 	.byte	0x04, 0x29
        /*006e*/ 	.short	(.L_21 - .L_20)


	//   ....[0]....
.L_20:
        /*0070*/ 	.word	0xffffffff


	//   ....[1]....
        /*0074*/ 	.word	0xffffffff


	//   ....[2]....
        /*0078*/ 	.word	0xffffffff


	//   ....[3]....
        /*007c*/ 	.word	0xffffffff


	//   ....[4]....
        /*0080*/ 	.word	0xffffffff


	//   ....[5]....
        /*0084*/ 	.word	0xffffffff


	//----- nvinfo : EIATTR_COOP_GROUP_INSTR_OFFSETS
	.align		4
.L_21:
        /*0088*/ 	.byte	0x04, 0x28
        /*008a*/ 	.short	(.L_23 - .L_22)


	//   ....[0]....
.L_22:
        /*008c*/ 	.word	0x000000c0


	//   ....[1]....
        /*0090*/ 	.word	0x000000f0


	//   ....[2]....
        /*0094*/ 	.word	0x00000110


	//   ....[3]....
        /*0098*/ 	.word	0x00000130


	//   ....[4]....
        /*009c*/ 	.word	0x00000150


	//   ....[5]....
        /*00a0*/ 	.word	0x000001d0


	//----- nvinfo : EIATTR_EXIT_INSTR_OFFSETS
	.align		4
.L_23:
        /*00a4*/ 	.byte	0x04, 0x1c
        /*00a6*/ 	.short	(.L_25 - .L_24)


	//   ....[0]....
.L_24:
        /*00a8*/ 	.word	0x00000340


	//----- nvinfo : EIATTR_REQNTID
	.align		4
.L_25:
        /*00ac*/ 	.byte	0x04, 0x10
        /*00ae*/ 	.short	(.L_27 - .L_26)
.L_26:
        /*00b0*/ 	.word	0x00000040
        /*00b4*/ 	.word	0x00000001
        /*00b8*/ 	.word	0x00000001
.L_27:


//--------------------- .nv.callgraph             --------------------------
	.section	.nv.callgraph,"",@"SHT_CUDA_CALLGRAPH"
	.align	4
	.sectionentsize	8
	.align		4
        /*0000*/ 	.word	0x00000000
	.align		4
        /*0004*/ 	.word	0xffffffff
	.align		4
        /*0008*/ 	.word	0x00000000
	.align		4
        /*000c*/ 	.word	0xfffffffe
	.align		4
        /*0010*/ 	.word	0x00000000
	.align		4
        /*0014*/ 	.word	0xfffffffd
	.align		4
        /*0018*/ 	.word	0x00000000
	.align		4
        /*001c*/ 	.word	0xfffffffc


//--------------------- .nv.rel.action            --------------------------
	.section	.nv.rel.action,"",@"SHT_CUDA_RELOCINFO"
	.align	8
	.sectionentsize	8
        /*0000*/ 	.byte	0x73, 0x00, 0x00, 0x00, 0x00, 0x00, 0x00, 0x00, 0x00, 0x00, 0x00, 0x11, 0x25, 0x00, 0x05, 0x36


//--------------------- .nv.constant0.triton_per_fused_add_mul_pow_reciprocal_select_sum_unsqueeze_9 --------------------------
	.section	.nv.constant0.triton_per_fused_add_mul_pow_reciprocal_select_sum_unsqueeze_9,"a",@progbits
	.sectionflags	@""
	.align	4
.nv.constant0.triton_per_fused_add_mul_pow_reciprocal_select_sum_unsqueeze_9:
	.zero		392


//--------------------- .text.triton_per_fused_add_mul_pow_reciprocal_select_sum_unsqueeze_9 --------------------------
	.section	.text.triton_per_fused_add_mul_pow_reciprocal_select_sum_unsqueeze_9,"ax",@progbits
	.sectionflags	@"SHF_BARRIERS=1"
	.sectioninfo	@"SHI_REGISTERS=18"
	.align	128
        .global         triton_per_fused_add_mul_pow_reciprocal_select_sum_unsqueeze_9
        .type           triton_per_fused_add_mul_pow_reciprocal_select_sum_unsqueeze_9,@function
        .size           triton_per_fused_add_mul_pow_reciprocal_select_sum_unsqueeze_9,(.L_x_1 - triton_per_fused_add_mul_pow_reciprocal_select_sum_unsqueeze_9)
        .other          triton_per_fused_add_mul_pow_reciprocal_select_sum_unsqueeze_9,@"STO_CUDA_ENTRY STV_DEFAULT"
triton_per_fused_add_mul_pow_reciprocal_select_sum_unsqueeze_9:
.text.triton_per_fused_add_mul_pow_reciprocal_select_sum_unsqueeze_9:
[----:B------:R-:W-:Y:S02]  /*0000*/  MOV R1, c[0x0][0x28] ;  /* 0x00000a0000017a02 */ /* 0x000fe40000000f00 */
[----:B------:R-:W0:Y:S01]  /*0010*/  S2R R13, SR_TID.X ;  /* 0x00000000000d7919 */ /* 0x000e220000002100 */
[----:B------:R-:W-:Y:S01]  /*0020*/  MOV R15, 0x4 ;  /* 0x00000004000f7802 */ /* 0x000fe20000000f00 */
[----:B------:R-:W-:Y:S01]  /*0030*/  ULDC.64 UR4, c[0x0][0x118] ;  /* 0x0000460000047ab9 */ /* 0x000fe20000000a00 */
[----:B0-----:R-:W-:-:S05]  /*0040*/  LOP3.LUT R4, R13, 0x3f, RZ, 0xc0, !PT ;  /* 0x0000003f0d047812 */ /* 0x001fca00078ec0ff */
[----:B------:R-:W-:-:S05]  /*0050*/  IMAD.WIDE.U32 R2, R4, R15, c[0x0][0x168] ;  /* 0x00005a0004027625 */ /* 0x000fca00078e000f */
[----:B------:R0:W2:Y:S01]  /*0060*/  LDG.E R0, [R2.64+0x300] ;  /* 0x0003000402007981 */ /* 0x0000a2000c1e1900 */
[C---:B------:R-:W-:Y:S02]  /*0070*/  LOP3.LUT P0, RZ, R13.reuse, 0x1f, RZ, 0xc0, !PT ;  /* 0x0000001f0dff7812 */ /* 0x040fe4000780c0ff */
[----:B------:R-:W-:Y:S02]  /*0080*/  ISETP.GE.AND P1, PT, R13, 0x2, PT ;  /* 0x000000020d00780c */ /* 0x000fe40003f26270 */
[----:B0-----:R-:W-:-:S04]  /*0090*/  SHF.R.U32.HI R2, RZ, 0x3, R13 ;  /* 0x00000003ff027819 */ /* 0x001fc8000001160d */
[----:B------:R-:W-:Y:S01]  /*00a0*/  LOP3.LUT R3, R2, 0x4, RZ, 0xc0, !PT ;  /* 0x0000000402037812 */ /* 0x000fe200078ec0ff */
[----:B--2---:R-:W-:-:S06]  /*00b0*/  FMUL R5, R0, R0 ;  /* 0x0000000000057220 */ /* 0x004fcc0000400000 */
[----:B------:R-:W0:Y:S02]  /*00c0*/  SHFL.BFLY PT, R5, R5, 0x10, 0x1f ;  /* 0x0e001f0005057f89 */ /* 0x000e2400000e0000 */
[----:B0-----:R-:W-:Y:S01]  /*00d0*/  FFMA R6, R0, R0, R5 ;  /* 0x0000000000067223 */ /* 0x001fe20000000005 */
[----:B------:R-:W-:-:S04]  /*00e0*/  LOP3.LUT R5, R13, 0x1, RZ, 0xc0, !PT ;  /* 0x000000010d057812 */ /* 0x000fc800078ec0ff */
[----:B------:R-:W0:Y:S02]  /*00f0*/  SHFL.BFLY PT, R7, R6, 0x8, 0x1f ;  /* 0x0d001f0006077f89 */ /* 0x000e2400000e0000 */
[----:B0-----:R-:W-:-:S05]  /*0100*/  FADD R7, R6, R7 ;  /* 0x0000000706077221 */ /* 0x001fca0000000000 */
[----:B------:R-:W0:Y:S02]  /*0110*/  SHFL.BFLY PT, R8, R7, 0x4, 0x1f ;  /* 0x0c801f0007087f89 */ /* 0x000e2400000e0000 */
[----:B0-----:R-:W-:-:S05]  /*0120*/  FADD R8, R7, R8 ;  /* 0x0000000807087221 */ /* 0x001fca0000000000 */
[----:B------:R-:W0:Y:S02]  /*0130*/  SHFL.BFLY PT, R9, R8, 0x2, 0x1f ;  /* 0x0c401f0008097f89 */ /* 0x000e2400000e0000 */
[----:B0-----:R-:W-:-:S05]  /*0140*/  FADD R9, R8, R9 ;  /* 0x0000000908097221 */ /* 0x001fca0000000000 */
[----:B------:R-:W0:Y:S02]  /*0150*/  SHFL.BFLY PT, R10, R9, 0x1, 0x1f ;  /* 0x0c201f00090a7f89 */ /* 0x000e2400000e0000 */
[----:B0-----:R-:W-:-:S05]  /*0160*/  FADD R10, R9, R10 ;  /* 0x0000000a090a7221 */ /* 0x001fca0000000000 */
[----:B------:R0:W-:Y:S04]  /*0170*/  @!P0 STS [R3], R10 ;  /* 0x0000000a03008388 */ /* 0x0001e80000000800 */
[----:B------:R-:W-:Y:S01]  /*0180*/  BAR.SYNC.DEFER_BLOCKING 0x0 ;  /* 0x0000000000007b1d */ /* 0x000fe20000010000 */
[----:B------:R-:W-:-:S04]  /*0190*/  ISETP.NE.U32.AND P0, PT, R5, 0x1, PT ;  /* 0x000000010500780c */ /* 0x000fc80003f05070 */
[----:B------:R-:W-:Y:S02]  /*01a0*/  ISETP.LT.AND P0, PT, R13, 0x2, P0 ;  /* 0x000000020d00780c */ /* 0x000fe40000701270 */
[----:B0-----:R-:W-:Y:S01]  /*01b0*/  MOV R3, 0x3e800000 ;  /* 0x3e80000000037802 */ /* 0x001fe20000000f00 */
[----:B------:R-:W0:Y:S04]  /*01c0*/  @!P1 LDS R11, [R13.X4] ;  /* 0x000000000d0b9984 */ /* 0x000e280000004800 */
[----:B0-----:R-:W0:Y:S02]  /*01d0*/  SHFL.BFLY PT, R2, R11, 0x1, 0x1f ;  /* 0x0c201f000b027f89 */ /* 0x001e2400000e0000 */
[----:B0-----:R-:W-:-:S05]  /*01e0*/  FADD R2, R11, R2 ;  /* 0x000000020b027221 */ /* 0x001fca0000000000 */
[----:B------:R-:W-:Y:S04]  /*01f0*/  @P0 STS [R13.X4], R2 ;  /* 0x000000020d000388 */ /* 0x000fe80000004800 */
[----:B------:R-:W-:Y:S06]  /*0200*/  BAR.SYNC.DEFER_BLOCKING 0x0 ;  /* 0x0000000000007b1d */ /* 0x000fec0000010000 */
[----:B------:R-:W0:Y:S02]  /*0210*/  LDS R5, [RZ] ;  /* 0x00000000ff057984 */ /* 0x000e240000000800 */
[----:B0-----:R-:W-:-:S02]  /*0220*/  FADD R6, R5, 9.9999999392252902908e-09 ;  /* 0x322bcc7705067421 */ /* 0x001fc40000000000 */
[----:B------:R-:W-:Y:S03]  /*0230*/  BAR.SYNC.DEFER_BLOCKING 0x0 ;  /* 0x0000000000007b1d */ /* 0x000fe60000010000 */
[C---:B------:R-:W-:Y:S02]  /*0240*/  FSETP.GT.AND P1, PT, |R6|.reuse, 8.50705917302346158658e+37, PT ;  /* 0x7e8000000600780b */ /* 0x040fe40003f24200 */
[----:B------:R-:W-:Y:S02]  /*0250*/  FSETP.GEU.AND P0, PT, |R6|, 1.175494350822287508e-38, PT ;  /* 0x008000000600780b */ /* 0x000fe40003f0e200 */
[----:B------:R-:W-:-:S09]  /*0260*/  FSEL R3, R3, 1, P1 ;  /* 0x3f80000003037808 */ /* 0x000fd20000800000 */
[----:B------:R-:W-:Y:S01]  /*0270*/  @P1 FMUL R6, R6, 0.25 ;  /* 0x3e80000006061820 */ /* 0x000fe20000400000 */
[C---:B------:R-:W-:Y:S01]  /*0280*/  ISETP.NE.AND P1, PT, R4.reuse, RZ, PT ;  /* 0x000000ff0400720c */ /* 0x040fe20003f25270 */
[----:B------:R-:W-:Y:S01]  /*0290*/  @!P0 FMUL R3, R3, 16777216 ;  /* 0x4b80000003038820 */ /* 0x000fe20000400000 */
[----:B------:R-:W-:Y:S01]  /*02a0*/  IMAD.WIDE.U32 R4, R4, R15, c[0x0][0x170] ;  /* 0x00005c0004047625 */ /* 0x000fe200078e000f */
[----:B------:R-:W-:-:S06]  /*02b0*/  @!P0 FMUL R6, R6, 16777216 ;  /* 0x4b80000006068820 */ /* 0x000fcc0000400000 */
[----:B------:R-:W0:Y:S04]  /*02c0*/  MUFU.RCP R6, R6 ;  /* 0x0000000600067308 */ /* 0x000e280000001000 */
[----:B------:R-:W-:Y:S01]  /*02d0*/  @!P1 MOV R2, c[0x0][0x160] ;  /* 0x0000580000029a02 */ /* 0x000fe20000000f00 */
[----:B0-----:R-:W-:Y:S01]  /*02e0*/  FMUL R7, R6, R3 ;  /* 0x0000000306077220 */ /* 0x001fe20000400000 */
[----:B------:R-:W-:-:S03]  /*02f0*/  @!P1 MOV R3, c[0x0][0x164] ;  /* 0x0000590000039a02 */ /* 0x000fc60000000f00 */
[----:B------:R-:W-:Y:S02]  /*0300*/  FADD R9, R7, R7 ;  /* 0x0000000707097221 */ /* 0x000fe40000000000 */
[----:B------:R-:W-:Y:S02]  /*0310*/  @!P1 STG.E [R2.64], R7 ;  /* 0x0000000702009986 */ /* 0x000fe4000c101904 */
[----:B------:R-:W-:-:S05]  /*0320*/  FMUL R9, R0, R9 ;  /* 0x0000000900097220 */ /* 0x000fca0000400000 */
[----:B------:R-:W-:Y:S01]  /*0330*/  STG.E [R4.64], R9 ;  /* 0x0000000904007986 */ /* 0x000fe2000c101904 */
[----:B------:R-:W-:Y:S05]  /*0340*/  EXIT ;  /* 0x000000000000794d */ /* 0x000fea0003800000 */
.L_x_0:
[----:B------:R-:W-:-:S00]  /*0350*/  BRA `(.L_x_0) ;  /* 0xfffffff000007947 */ /* 0x000fc0000383ffff */
[----:B------:R-:W-:-:S00]  /*0360*/  NOP ;  /* 0x0000000000007918 */ /* 0x000fc00000000000 */
        /* <DEDUP_REMOVED lines=9> */
.L_x_1:


//--------------------- .nv.shared.triton_per_fused_add_mul_pow_reciprocal_select_sum_unsqueeze_9 --------------------------
	.section	.nv.shared.triton_per_fused_add_mul_pow_reciprocal_select_sum_unsqueeze_9,"aw",@nobits
	.sectionflags	@""
	.align	16
